	.headerflags	@"EF_CUDA_TEXMODE_UNIFIED EF_CUDA_64BIT_ADDRESS EF_CUDA_ACCELERATORS EF_CUDA_SM90 EF_CUDA_VIRTUAL_SM(EF_CUDA_SM90)"
	.elftype	@"ET_EXEC"


//--------------------- .nv.info                  --------------------------
	.section	.nv.info,"",@"SHT_CUDA_INFO"
	.align	4


	//----- nvinfo : EIATTR_REGCOUNT
	.align		4
        /*0000*/ 	.byte	0x04, 0x2f
        /*0002*/ 	.short	(.L_3 - .L_2)
	.align		4
.L_2:
        /*0004*/ 	.word	index@(triton_poi_fused__native_batch_norm_legit_no_training_add_convolution_relu_35)
        /*0008*/ 	.word	0x00000018


	//----- nvinfo : EIATTR_MIN_STACK_SIZE
	.align		4
.L_3:
        /*000c*/ 	.byte	0x04, 0x12
        /*000e*/ 	.short	(.L_5 - .L_4)
	.align		4
.L_4:
        /*0010*/ 	.word	index@(triton_poi_fused__native_batch_norm_legit_no_training_add_convolution_relu_35)
        /*0014*/ 	.word	0x00000000


	//----- nvinfo : EIATTR_FRAME_SIZE
	.align		4
.L_5:
        /*0018*/ 	.byte	0x04, 0x11
        /*001a*/ 	.short	(.L_7 - .L_6)
	.align		4
.L_6:
        /*001c*/ 	.word	index@(triton_poi_fused__native_batch_norm_legit_no_training_add_convolution_relu_35)
        /*0020*/ 	.word	0x00000000


	//----- nvinfo : EIATTR_MIN_STACK_SIZE
	.align		4
.L_7:
        /*0024*/ 	.byte	0x04, 0x12
        /*0026*/ 	.short	(.L_9 - .L_8)
	.align		4
.L_8:
        /*0028*/ 	.word	index@(triton_poi_fused__native_batch_norm_legit_no_training_add_convolution_relu_35)
        /*002c*/ 	.word	0x00000000
.L_9:


//--------------------- .nv.info.triton_poi_fused__native_batch_norm_legit_no_training_add_convolution_relu_35 --------------------------
	.section	.nv.info.triton_poi_fused__native_batch_norm_legit_no_training_add_convolution_relu_35,"",@"SHT_CUDA_INFO"
	.sectionflags	@""
	.align	4


	//----- nvinfo : EIATTR_CUDA_API_VERSION
	.align		4
        /*0000*/ 	.byte	0x04, 0x37
        /*0002*/ 	.short	(.L_11 - .L_10)
.L_10:
        /*0004*/ 	.word	0x0000007c


	//----- nvinfo : EIATTR_KPARAM_INFO
	.align		4
.L_11:
        /*0008*/ 	.byte	0x04, 0x17
        /*000a*/ 	.short	(.L_13 - .L_12)
.L_12:
        /*000c*/ 	.word	0x00000000
        /*0010*/ 	.short	0x0008
        /*0012*/ 	.short	0x0040
        /*0014*/ 	.byte	0x00, 0xf0, 0x11, 0x00


	//----- nvinfo : EIATTR_KPARAM_INFO
	.align		4
.L_13:
        /*0018*/ 	.byte	0x04, 0x17
        /*001a*/ 	.short	(.L_15 - .L_14)
.L_14:
        /*001c*/ 	.word	0x00000000
        /*0020*/ 	.short	0x0007
        /*0022*/ 	.short	0x0038
        /*0024*/ 	.byte	0x00, 0xf4, 0x21, 0x00


	//----- nvinfo : EIATTR_KPARAM_INFO
	.align		4
.L_15:
        /*0028*/ 	.byte	0x04, 0x17
        /*002a*/ 	.short	(.L_17 - .L_16)
.L_16:
        /*002c*/ 	.word	0x00000000
        /*0030*/ 	.short	0x0006
        /*0032*/ 	.short	0x0030
        /*0034*/ 	.byte	0x00, 0xf4, 0x21, 0x00


	//----- nvinfo : EIATTR_KPARAM_INFO
	.align		4
.L_17:
        /*0038*/ 	.byte	0x04, 0x17
        /*003a*/ 	.short	(.L_19 - .L_18)
.L_18:
        /*003c*/ 	.word	0x00000000
        /*0040*/ 	.short	0x0005
        /*0042*/ 	.short	0x0028
        /*0044*/ 	.byte	0x00, 0xf4, 0x21, 0x00


	//----- nvinfo : EIATTR_KPARAM_INFO
	.align		4
.L_19:
        /*0048*/ 	.byte	0x04, 0x17
        /*004a*/ 	.short	(.L_21 - .L_20)
.L_20:
        /*004c*/ 	.word	0x00000000
        /*0050*/ 	.short	0x0004
        /*0052*/ 	.short	0x0020
        /*0054*/ 	.byte	0x00, 0xf4, 0x21, 0x00


	//----- nvinfo : EIATTR_KPARAM_INFO
	.align		4
.L_21:
        /*0058*/ 	.byte	0x04, 0x17
        /*005a*/ 	.short	(.L_23 - .L_22)
.L_22:
        /*005c*/ 	.word	0x00000000
        /*0060*/ 	.short	0x0003
        /*0062*/ 	.short	0x0018
        /*0064*/ 	.byte	0x00, 0xf4, 0x21, 0x00


	//----- nvinfo : EIATTR_KPARAM_INFO
	.align		4
.L_23:
        /*0068*/ 	.byte	0x04, 0x17
        /*006a*/ 	.short	(.L_25 - .L_24)
.L_24:
        /*006c*/ 	.word	0x00000000
        /*0070*/ 	.short	0x0002
        /*0072*/ 	.short	0x0010
        /*0074*/ 	.byte	0x00, 0xf4, 0x21, 0x00


	//----- nvinfo : EIATTR_KPARAM_INFO
	.align		4
.L_25:
        /*0078*/ 	.byte	0x04, 0x17
        /*007a*/ 	.short	(.L_27 - .L_26)
.L_26:
        /*007c*/ 	.word	0x00000000
        /*0080*/ 	.short	0x0001
        /*0082*/ 	.short	0x0008
        /*0084*/ 	.byte	0x00, 0xf4, 0x21, 0x00


	//----- nvinfo : EIATTR_KPARAM_INFO
	.align		4
.L_27:
        /*0088*/ 	.byte	0x04, 0x17
        /*008a*/ 	.short	(.L_29 - .L_28)
.L_28:
        /*008c*/ 	.word	0x00000000
        /*0090*/ 	.short	0x0000
        /*0092*/ 	.short	0x0000
        /*0094*/ 	.byte	0x00, 0xf4, 0x21, 0x00


	//----- nvinfo : EIATTR_SPARSE_MMA_MASK
	.align		4
.L_29:
        /*0098*/ 	.byte	0x03, 0x50
        /*009a*/ 	.short	0x0000


	//----- nvinfo : EIATTR_MAXREG_COUNT
	.align		4
        /*009c*/ 	.byte	0x03, 0x1b
        /*009e*/ 	.short	0x00ff


	//----- nvinfo : EIATTR_EXIT_INSTR_OFFSETS
	.align		4
        /*00a0*/ 	.byte	0x04, 0x1c
        /*00a2*/ 	.short	(.L_31 - .L_30)


	//   ....[0]....
.L_30:
        /*00a4*/ 	.word	0x00000480


	//----- nvinfo : EIATTR_REQNTID
	.align		4
.L_31:
        /*00a8*/ 	.byte	0x04, 0x10
        /*00aa*/ 	.short	(.L_33 - .L_32)
.L_32:
        /*00ac*/ 	.word	0x00000080
        /*00b0*/ 	.word	0x00000001
        /*00b4*/ 	.word	0x00000001


	//----- nvinfo : EIATTR_CBANK_PARAM_SIZE
	.align		4
.L_33:
        /*00b8*/ 	.byte	0x03, 0x19
        /*00ba*/ 	.short	0x0044


	//----- nvinfo : EIATTR_PARAM_CBANK
	.align		4
        /*00bc*/ 	.byte	0x04, 0x0a
        /*00be*/ 	.short	(.L_35 - .L_34)
	.align		4
.L_34:
        /*00c0*/ 	.word	index@(.nv.constant0.triton_poi_fused__native_batch_norm_legit_no_training_add_convolution_relu_35)
        /*00c4*/ 	.short	0x0210
        /*00c6*/ 	.short	0x0044


	//----- nvinfo : EIATTR_SW_WAR
	.align		4
.L_35:
        /*00c8*/ 	.byte	0x04, 0x36
        /*00ca*/ 	.short	(.L_37 - .L_36)
.L_36:
        /*00cc*/ 	.word	0x00000008
.L_37:


//--------------------- .nv.callgraph             --------------------------
	.section	.nv.callgraph,"",@"SHT_CUDA_CALLGRAPH"
	.align	4
	.sectionentsize	8
	.align		4
        /*0000*/ 	.word	0x00000000
	.align		4
        /*0004*/ 	.word	0xffffffff
	.align		4
        /*0008*/ 	.word	0x00000000
	.align		4
        /*000c*/ 	.word	0xfffffffe
	.align		4
        /*0010*/ 	.word	0x00000000
	.align		4
        /*0014*/ 	.word	0xfffffffd
	.align		4
        /*0018*/ 	.word	0x00000000
	.align		4
        /*001c*/ 	.word	0xfffffffc


//--------------------- .nv.constant4             --------------------------
	.section	.nv.constant4,"a",@progbits
	.align	8
	.align		8
.nv.constant4:
        /*0000*/ 	.dword	_$_str
	.align		8
        /*0008*/ 	.dword	_$_str_$_2


//--------------------- .text.triton_poi_fused__native_batch_norm_legit_no_training_add_convolution_relu_35 --------------------------
	.section	.text.triton_poi_fused__native_batch_norm_legit_no_training_add_convolution_relu_35,"ax",@progbits
	.align	128
        .global         triton_poi_fused__native_batch_norm_legit_no_training_add_convolution_relu_35
        .type           triton_poi_fused__native_batch_norm_legit_no_training_add_convolution_relu_35,@function
        .size           triton_poi_fused__native_batch_norm_legit_no_training_add_convolution_relu_35,(.L_x_1 - triton_poi_fused__native_batch_norm_legit_no_training_add_convolution_relu_35)
        .other          triton_poi_fused__native_batch_norm_legit_no_training_add_convolution_relu_35,@"STO_CUDA_ENTRY STV_DEFAULT"
triton_poi_fused__native_batch_norm_legit_no_training_add_convolution_relu_35:
.text.triton_poi_fused__native_batch_norm_legit_no_training_add_convolution_relu_35:
[----:B------:R-:W-:Y:S01]  /*0000*/  LDC R1, c[0x0][0x28] ;  /* 0x00000a00ff017b82 */ /* 0x000fe20000000800 */
[----:B------:R-:W1:Y:S07]  /*0010*/  S2R R0, SR_TID.X ;  /* 0x0000000000007919 */ /* 0x000e6e0000002100 */
[----:B------:R-:W2:Y:S01]  /*0020*/  LDC.64 R8, c[0x0][0x228] ;  /* 0x00008a00ff087b82 */ /* 0x000ea20000000a00 */
[----:B------:R-:W-:Y:S01]  /*0030*/  ULDC.64 UR4, c[0x0][0x208] ;  /* 0x0000820000047ab9 */ /* 0x000fe20000000a00 */
[----:B------:R-:W3:Y:S06]  /*0040*/  S2R R5, SR_CTAID.X ;  /* 0x0000000000057919 */ /* 0x000eec0000002500 */
[----:B------:R-:W4:Y:S08]  /*0050*/  LDC.64 R10, c[0x0][0x218] ;  /* 0x00008600ff0a7b82 */ /* 0x000f300000000a00 */
[----:B------:R-:W5:Y:S08]  /*0060*/  LDC.64 R16, c[0x0][0x238] ;  /* 0x00008e00ff107b82 */ /* 0x000f700000000a00 */
[----:B------:R-:W5:Y:S01]  /*0070*/  LDC.64 R18, c[0x0][0x230] ;  /* 0x00008c00ff127b82 */ /* 0x000f620000000a00 */
[----:B-1----:R-:W-:-:S07]  /*0080*/  SHF.L.U32 R0, R0, 0x1, RZ ;  /* 0x0000000100007819 */ /* 0x002fce00000006ff */
[----:B------:R-:W1:Y:S01]  /*0090*/  LDC.64 R12, c[0x0][0x240] ;  /* 0x00009000ff0c7b82 */ /* 0x000e620000000a00 */
[----:B---3--:R-:W-:Y:S02]  /*00a0*/  SHF.R.S32.HI R3, RZ, 0x17, R5 ;  /* 0x00000017ff037819 */ /* 0x008fe40000011405 */
[----:B------:R-:W-:Y:S02]  /*00b0*/  LOP3.LUT R0, R0, 0xfe, RZ, 0xc0, !PT ;  /* 0x000000fe00007812 */ /* 0x000fe400078ec0ff */
[----:B------:R-:W-:Y:S02]  /*00c0*/  SGXT R3, R3, 0x1 ;  /* 0x000000010303781a */ /* 0x000fe40000000200 */
[----:B------:R-:W-:Y:S02]  /*00d0*/  LEA R0, R5, R0, 0x8 ;  /* 0x0000000005007211 */ /* 0x000fe400078e40ff */
[----:B------:R-:W3:Y:S02]  /*00e0*/  LDC.64 R4, c[0x0][0x220] ;  /* 0x00008800ff047b82 */ /* 0x000ee40000000a00 */
[----:B------:R-:W-:-:S04]  /*00f0*/  LEA.HI R3, R3, R0, RZ, 0x6 ;  /* 0x0000000003037211 */ /* 0x000fc800078f30ff */
[----:B------:R-:W-:-:S04]  /*0100*/  LOP3.LUT R3, R3, 0xffffffc0, RZ, 0xc0, !PT ;  /* 0xffffffc003037812 */ /* 0x000fc800078ec0ff */
[----:B------:R-:W-:Y:S02]  /*0110*/  IADD3 R14, R0, -R3, RZ ;  /* 0x80000003000e7210 */ /* 0x000fe40007ffe0ff */
[----:B------:R-:W1:Y:S03]  /*0120*/  LDC.64 R2, c[0x0][0x210] ;  /* 0x00008400ff027b82 */ /* 0x000e660000000a00 */
[----:B--2---:R-:W-:-:S06]  /*0130*/  IMAD.WIDE R8, R14, 0x4, R8 ;  /* 0x000000040e087825 */ /* 0x004fcc00078e0208 */
[----:B------:R-:W2:Y:S01]  /*0140*/  LDG.E.EL.64 R8, desc[UR4][R8.64] ;  /* 0x0000000408087981 */ /* 0x000ea2000c2e1b00 */
[----:B----4-:R-:W-:-:S04]  /*0150*/  IMAD.WIDE R10, R14, 0x4, R10 ;  /* 0x000000040e0a7825 */ /* 0x010fc800078e020a */
[C---:B---3--:R-:W-:Y:S02]  /*0160*/  IMAD.WIDE R4, R14.reuse, 0x4, R4 ;  /* 0x000000040e047825 */ /* 0x048fe400078e0204 */
[----:B------:R-:W3:Y:S02]  /*0170*/  LDG.E.EL.64 R10, desc[UR4][R10.64] ;  /* 0x000000040a0a7981 */ /* 0x000ee4000c2e1b00 */
[----:B-----5:R-:W-:Y:S02]  /*0180*/  IMAD.WIDE R16, R14, 0x4, R16 ;  /* 0x000000040e107825 */ /* 0x020fe400078e0210 */
[----:B------:R-:W4:Y:S02]  /*0190*/  LDG.E.EL.64 R4, desc[UR4][R4.64] ;  /* 0x0000000404047981 */ /* 0x000f24000c2e1b00 */
[----:B01----:R-:W-:Y:S02]  /*01a0*/  IMAD.WIDE R2, R0, 0x4, R2 ;  /* 0x0000000400027825 */ /* 0x003fe400078e0202 */
[----:B------:R-:W5:Y:S04]  /*01b0*/  LDG.E.EL.64 R16, desc[UR4][R16.64] ;  /* 0x0000000410107981 */ /* 0x000f68000c2e1b00 */
[----:B------:R-:W3:Y:S01]  /*01c0*/  LDG.E.64 R6, desc[UR4][R2.64] ;  /* 0x0000000402067981 */ /* 0x000ee2000c1e1b00 */
[----:B------:R-:W-:-:S05]  /*01d0*/  IMAD.WIDE R18, R14, 0x4, R18 ;  /* 0x000000040e127825 */ /* 0x000fca00078e0212 */
[----:B------:R0:W5:Y:S01]  /*01e0*/  LDG.E.EL.64 R14, desc[UR4][R18.64] ;  /* 0x00000004120e7981 */ /* 0x000162000c2e1b00 */
[----:B------:R-:W-:-:S06]  /*01f0*/  IMAD.WIDE R12, R0, 0x4, R12 ;  /* 0x00000004000c7825 */ /* 0x000fcc00078e020c */
[----:B------:R-:W4:Y:S01]  /*0200*/  LDG.E.64 R12, desc[UR4][R12.64] ;  /* 0x000000040c0c7981 */ /* 0x000f22000c1e1b00 */
[----:B0-----:R-:W-:Y:S01]  /*0210*/  HFMA2.MMA R18, -RZ, RZ, 1.625, 0 ;  /* 0x3e800000ff127435 */ /* 0x001fe200000001ff */
[----:B--2---:R-:W-:Y:S01]  /*0220*/  FADD R8, R8, 9.9999997473787516356e-06 ;  /* 0x3727c5ac08087421 */ /* 0x004fe20000000000 */
[----:B------:R-:W-:-:S03]  /*0230*/  FADD R9, R9, 9.9999997473787516356e-06 ;  /* 0x3727c5ac09097421 */ /* 0x000fc60000000000 */
[----:B------:R-:W0:Y:S08]  /*0240*/  MUFU.SQRT R20, R8 ;  /* 0x0000000800147308 */ /* 0x000e300000002000 */
[----:B------:R1:W2:Y:S01]  /*0250*/  MUFU.SQRT R21, R9 ;  /* 0x0000000900157308 */ /* 0x0002a20000002000 */
[C---:B0-----:R-:W-:Y:S02]  /*0260*/  FSETP.GT.AND P0, PT, R20.reuse, 8.50705917302346158658e+37, PT ;  /* 0x7e8000001400780b */ /* 0x041fe40003f04000 */
[----:B------:R-:W-:Y:S01]  /*0270*/  FSETP.GEU.AND P2, PT, R20, 1.175494350822287508e-38, PT ;  /* 0x008000001400780b */ /* 0x000fe20003f4e000 */
[----:B---3--:R-:W-:Y:S01]  /*0280*/  FADD R7, R7, R11 ;  /* 0x0000000b07077221 */ /* 0x008fe20000000000 */
[----:B------:R-:W-:Y:S01]  /*0290*/  FADD R6, R6, R10 ;  /* 0x0000000a06067221 */ /* 0x000fe20000000000 */
[----:B-1----:R-:W0:Y:S01]  /*02a0*/  LDC.64 R8, c[0x0][0x248] ;  /* 0x00009200ff087b82 */ /* 0x002e220000000a00 */
[----:B--2---:R-:W-:-:S02]  /*02b0*/  FSETP.GT.AND P1, PT, R21, 8.50705917302346158658e+37, PT ;  /* 0x7e8000001500780b */ /* 0x004fc40003f24000 */
[----:B------:R-:W-:-:S05]  /*02c0*/  FSETP.GEU.AND P3, PT, R21, 1.175494350822287508e-38, PT ;  /* 0x008000001500780b */ /* 0x000fca0003f6e000 */
[----:B------:R-:W-:-:S04]  /*02d0*/  @P0 FMUL R20, R20, 0.25 ;  /* 0x3e80000014140820 */ /* 0x000fc80000400000 */
[----:B------:R-:W-:Y:S02]  /*02e0*/  @!P2 FMUL R20, R20, 16777216 ;  /* 0x4b8000001414a820 */ /* 0x000fe40000400000 */
[----:B------:R-:W-:-:S04]  /*02f0*/  @P1 FMUL R21, R21, 0.25 ;  /* 0x3e80000015151820 */ /* 0x000fc80000400000 */
[----:B------:R-:W-:Y:S01]  /*0300*/  @!P3 FMUL R21, R21, 16777216 ;  /* 0x4b8000001515b820 */ /* 0x000fe20000400000 */
[----:B------:R-:W1:Y:S01]  /*0310*/  MUFU.RCP R20, R20 ;  /* 0x0000001400147308 */ /* 0x000e620000001000 */
[----:B------:R-:W-:-:S07]  /*0320*/  FSEL R19, R18, 1, P0 ;  /* 0x3f80000012137808 */ /* 0x000fce0000000000 */
[----:B------:R-:W2:Y:S01]  /*0330*/  MUFU.RCP R21, R21 ;  /* 0x0000001500157308 */ /* 0x000ea20000001000 */
[----:B------:R-:W-:Y:S01]  /*0340*/  FSEL R18, R18, 1, P1 ;  /* 0x3f80000012127808 */ /* 0x000fe20000800000 */
[----:B------:R-:W-:-:S04]  /*0350*/  @!P2 FMUL R19, R19, 16777216 ;  /* 0x4b8000001313a820 */ /* 0x000fc80000400000 */
[----:B------:R-:W-:Y:S01]  /*0360*/  @!P3 FMUL R18, R18, 16777216 ;  /* 0x4b8000001212b820 */ /* 0x000fe20000400000 */
[----:B-1----:R-:W-:Y:S01]  /*0370*/  FMUL R19, R20, R19 ;  /* 0x0000001314137220 */ /* 0x002fe20000400000 */
[----:B----4-:R-:W-:Y:S01]  /*0380*/  FADD R4, -R4, R6 ;  /* 0x0000000604047221 */ /* 0x010fe20000000100 */
[----:B------:R-:W-:Y:S01]  /*0390*/  FADD R5, -R5, R7 ;  /* 0x0000000705057221 */ /* 0x000fe20000000100 */
[----:B--2---:R-:W-:Y:S02]  /*03a0*/  FMUL R18, R21, R18 ;  /* 0x0000001215127220 */ /* 0x004fe40000400000 */
[----:B------:R-:W-:Y:S02]  /*03b0*/  FMUL R19, R4, R19 ;  /* 0x0000001304137220 */ /* 0x000fe40000400000 */
[----:B------:R-:W-:Y:S02]  /*03c0*/  FMUL R18, R5, R18 ;  /* 0x0000001205127220 */ /* 0x000fe40000400000 */
[----:B-----5:R-:W-:-:S02]  /*03d0*/  FFMA R14, R14, R19, R16 ;  /* 0x000000130e0e7223 */ /* 0x020fc40000000010 */
[----:B------:R-:W-:-:S03]  /*03e0*/  FFMA R15, R15, R18, R17 ;  /* 0x000000120f0f7223 */ /* 0x000fc60000000011 */
[C---:B------:R-:W-:Y:S02]  /*03f0*/  FSETP.GEU.AND P0, PT, R14.reuse, RZ, PT ;  /* 0x000000ff0e00720b */ /* 0x040fe40003f0e000 */
[C---:B------:R-:W-:Y:S02]  /*0400*/  FSETP.GEU.AND P1, PT, R15.reuse, RZ, PT ;  /* 0x000000ff0f00720b */ /* 0x040fe40003f2e000 */
[----:B------:R-:W-:Y:S02]  /*0410*/  FSEL R5, R14, RZ, P0 ;  /* 0x000000ff0e057208 */ /* 0x000fe40000000000 */
[----:B------:R-:W-:Y:S01]  /*0420*/  FSEL R4, R15, RZ, P1 ;  /* 0x000000ff0f047208 */ /* 0x000fe20000800000 */
[----:B0-----:R-:W-:-:S04]  /*0430*/  IMAD.WIDE R8, R0, 0x4, R8 ;  /* 0x0000000400087825 */ /* 0x001fc800078e0208 */
[----:B------:R-:W-:Y:S01]  /*0440*/  FADD R12, R12, R5 ;  /* 0x000000050c0c7221 */ /* 0x000fe20000000000 */
[----:B------:R-:W-:Y:S01]  /*0450*/  FADD R13, R13, R4 ;  /* 0x000000040d0d7221 */ /* 0x000fe20000000000 */
[----:B------:R-:W-:Y:S04]  /*0460*/  STG.E.64 desc[UR4][R2.64], R6 ;  /* 0x0000000602007986 */ /* 0x000fe8000c101b04 */
[----:B------:R-:W-:Y:S01]  /*0470*/  STG.E.64 desc[UR4][R8.64], R12 ;  /* 0x0000000c08007986 */ /* 0x000fe2000c101b04 */
[----:B------:R-:W-:Y:S05]  /*0480*/  EXIT ;  /* 0x000000000000794d */ /* 0x000fea0003800000 */
.L_x_0:
[----:B------:R-:W-:-:S00]  /*0490*/  BRA `(.L_x_0) ;  /* 0xfffffffc00fc7947 */ /* 0x000fc0000383ffff */
[----:B------:R-:W-:-:S00]  /*04a0*/  NOP ;  /* 0x0000000000007918 */ /* 0x000fc00000000000 */
        /* <DEDUP_REMOVED lines=13> */
.L_x_1:


//--------------------- .nv.global.init           --------------------------
	.section	.nv.global.init,"aw",@progbits
.nv.global.init:
	.type		_$_str,@object
	.size		_$_str,(_$_str_$_2 - _$_str)
_$_str:
        /*0000*/ 	.byte	0x5f, 0x5f, 0x43, 0x55, 0x44, 0x41, 0x5f, 0x46, 0x54, 0x5a, 0x00
	.type		_$_str_$_2,@object
	.size		_$_str_$_2,(.L_1 - _$_str_$_2)
_$_str_$_2:
        /*000b*/ 	.byte	0x5f, 0x5f, 0x43, 0x55, 0x44, 0x41, 0x5f, 0x50, 0x52, 0x45, 0x43, 0x5f, 0x53, 0x51, 0x52, 0x54
        /*001b*/ 	.byte	0x00
.L_1:


//--------------------- .nv.constant0.triton_poi_fused__native_batch_norm_legit_no_training_add_convolution_relu_35 --------------------------
	.section	.nv.constant0.triton_poi_fused__native_batch_norm_legit_no_training_add_convolution_relu_35,"a",@progbits
	.sectionflags	@""
	.align	4
.nv.constant0.triton_poi_fused__native_batch_norm_legit_no_training_add_convolution_relu_35:
	.zero		596
